//
// Generated by NVIDIA NVVM Compiler
//
// Compiler Build ID: CL-36424714
// Cuda compilation tools, release 13.0, V13.0.88
// Based on NVVM 20.0.0
//

.version 9.0
.target sm_100
.address_size 64

	// .globl	_Z12helloFromGPUv
.extern .func  (.param .b32 func_retval0) vprintf
(
	.param .b64 vprintf_param_0,
	.param .b64 vprintf_param_1
)
;
.global .align 1 .b8 $str[35] = {116, 104, 114, 101, 97, 100, 91, 37, 100, 93, 58, 32, 104, 101, 108, 108, 111, 32, 119, 111, 114, 108, 100, 32, 102, 114, 111, 109, 32, 71, 80, 85, 33, 10};

.visible .entry _Z12helloFromGPUv()
{
	.local .align 8 .b8 	__local_depot0[8];
	.reg .b64 	%SP;
	.reg .b64 	%SPL;
	.reg .b32 	%r<4>;
	.reg .b64 	%rd<5>;

	mov.u64 	%SPL, __local_depot0;
	cvta.local.u64 	%SP, %SPL;
	add.u64 	%rd1, %SP, 0;
	add.u64 	%rd2, %SPL, 0;
	mov.u32 	%r1, %tid.x;
	st.local.u32 	[%rd2], %r1;
	mov.u64 	%rd3, $str;
	cvta.global.u64 	%rd4, %rd3;
	{ // callseq 0, 0
	.param .b64 param0;
	st.param.b64 	[param0], %rd4;
	.param .b64 param1;
	st.param.b64 	[param1], %rd1;
	.param .b32 retval0;
	call.uni (retval0), 
	vprintf, 
	(
	param0, 
	param1
	);
	ld.param.b32 	%r2, [retval0];
	} // callseq 0
	ret;

}


// ===== COMPILED SASS (sm_100) =====

	.target	sm_100

	.elftype	@"ET_EXEC"


//--------------------- .note.nv.tkinfo           --------------------------
	.section	.note.nv.tkinfo,"",@"SHT_NOTE"
	.sectionflags	@"SHF_NOTE_NV_TKINFO"
	.tkinfo
        /*0018*/ 	.word	0x00000002
        /*0030*/ 	.string	""
        /*0030*/ 	.string	"ptxas"
        /*0030*/ 	.string	"Cuda compilation tools, release 13.0, V13.0.88"
        /*0030*/ 	.string	"Build cuda_13.0.r13.0/compiler.36424714_0"
        /*0030*/ 	.string	"-arch sm_100 -m 64 "



//--------------------- .note.nv.cuinfo           --------------------------
	.section	.note.nv.cuinfo,"",@"SHT_NOTE"
	.sectionflags	@"SHF_NOTE_NV_CUINFO"
        /*0018*/ 	.short	0x0002
        /*001a*/ 	.short	0x0064
        /*001c*/ 	.short	0x0082
	.zero		2


//--------------------- .nv.info                  --------------------------
	.section	.nv.info,"",@"SHT_CUDA_INFO"
	.align	4


	//----- nvinfo : EIATTR_REGCOUNT
	.align		4
        /*0000*/ 	.byte	0x04, 0x2f
        /*0002*/ 	.short	(.L_2 - .L_1)
	.align		4
.L_1:
        /*0004*/ 	.word	index@(_Z12helloFromGPUv)
        /*0008*/ 	.word	0x00000018


	//----- nvinfo : EIATTR_FRAME_SIZE
	.align		4
.L_2:
        /*000c*/ 	.byte	0x04, 0x11
        /*000e*/ 	.short	(.L_4 - .L_3)
	.align		4
.L_3:
        /*0010*/ 	.word	index@(_Z12helloFromGPUv)
        /*0014*/ 	.word	0x00000008


	//----- nvinfo : EIATTR_MIN_STACK_SIZE
	.align		4
.L_4:
        /*0018*/ 	.byte	0x04, 0x12
        /*001a*/ 	.short	(.L_6 - .L_5)
	.align		4
.L_5:
        /*001c*/ 	.word	index@(_Z12helloFromGPUv)
        /*0020*/ 	.word	0x00000008
.L_6:


//--------------------- .nv.compat                --------------------------
	.section	.nv.compat,"",@"SHT_CUDA_COMPAT_INFO"
	.align	4
        /*0000*/ 	.byte	0x02, 0x09, 0x00, 0x00, 0x02, 0x02, 0x01, 0x00, 0x02, 0x05, 0x05, 0x00, 0x03, 0x07, 0x01, 0x01
        /*0010*/ 	.byte	0x02, 0x03, 0x00, 0x00, 0x02, 0x06, 0x01, 0x00, 0x04, 0x0b, 0x08, 0x00, 0x09, 0x00, 0x00, 0x00
        /*0020*/ 	.byte	0x00, 0x00, 0x00, 0x00


//--------------------- .nv.info._Z12helloFromGPUv --------------------------
	.section	.nv.info._Z12helloFromGPUv,"",@"SHT_CUDA_INFO"
	.sectionflags	@""
	.align	4


	//----- nvinfo : EIATTR_CUDA_API_VERSION
	.align		4
        /*0000*/ 	.byte	0x04, 0x37
        /*0002*/ 	.short	(.L_8 - .L_7)
.L_7:
        /*0004*/ 	.word	0x00000082


	//----- nvinfo : EIATTR_SPARSE_MMA_MASK
	.align		4
.L_8:
        /*0008*/ 	.byte	0x03, 0x50
        /*000a*/ 	.short	0x0000


	//----- nvinfo : EIATTR_MAXREG_COUNT
	.align		4
        /*000c*/ 	.byte	0x03, 0x1b
        /*000e*/ 	.short	0x00ff


	//----- nvinfo : EIATTR_EXTERNS
	.align		4
        /*0010*/ 	.byte	0x04, 0x0f
        /*0012*/ 	.short	(.L_10 - .L_9)


	//   ....[0]....
	.align		4
.L_9:
        /*0014*/ 	.word	index@(vprintf)


	//----- nvinfo : EIATTR_MERCURY_ISA_VERSION
	.align		4
.L_10:
        /*0018*/ 	.byte	0x03, 0x5f
        /*001a*/ 	.short	0x0101


	//----- nvinfo : EIATTR_VRC_CTA_INIT_COUNT
	.align		4
        /*001c*/ 	.byte	0x02, 0x4a
	.zero		1
	.zero		1


	//----- nvinfo : EIATTR_SYSCALL_OFFSETS
	.align		4
        /*0020*/ 	.byte	0x04, 0x46
        /*0022*/ 	.short	(.L_12 - .L_11)


	//   ....[0]....
.L_11:
        /*0024*/ 	.word	0x000000e0


	//----- nvinfo : EIATTR_EXIT_INSTR_OFFSETS
	.align		4
.L_12:
        /*0028*/ 	.byte	0x04, 0x1c
        /*002a*/ 	.short	(.L_14 - .L_13)


	//   ....[0]....
.L_13:
        /*002c*/ 	.word	0x000000f0


	//----- nvinfo : EIATTR_SW_WAR
	.align		4
.L_14:
        /*0030*/ 	.byte	0x04, 0x36
        /*0032*/ 	.short	(.L_16 - .L_15)
.L_15:
        /*0034*/ 	.word	0x00000008
.L_16:


//--------------------- .nv.callgraph             --------------------------
	.section	.nv.callgraph,"",@"SHT_CUDA_CALLGRAPH"
	.align	4
	.sectionentsize	8
	.align		4
        /*0000*/ 	.word	0x00000000
	.align		4
        /*0004*/ 	.word	0xffffffff
	.align		4
        /*0008*/ 	.word	index@(_Z12helloFromGPUv)
	.align		4
        /*000c*/ 	.word	index@(vprintf)
	.align		4
        /*0010*/ 	.word	0x00000000
	.align		4
        /*0014*/ 	.word	0xfffffffe
	.align		4
        /*0018*/ 	.word	0x00000000
	.align		4
        /*001c*/ 	.word	0xfffffffd
	.align		4
        /*0020*/ 	.word	0x00000000
	.align		4
        /*0024*/ 	.word	0xfffffffc


//--------------------- .nv.constant4             --------------------------
	.section	.nv.constant4,"a",@progbits
	.align	8
	.align		8
.nv.constant4:
        /*0000*/ 	.dword	vprintf
	.align		8
        /*0008*/ 	.dword	$str


//--------------------- .text._Z12helloFromGPUv   --------------------------
	.section	.text._Z12helloFromGPUv,"ax",@progbits
	.align	128
        .global         _Z12helloFromGPUv
        .type           _Z12helloFromGPUv,@function
        .size           _Z12helloFromGPUv,(.L_x_2 - _Z12helloFromGPUv)
        .other          _Z12helloFromGPUv,@"STO_CUDA_ENTRY STV_DEFAULT"
_Z12helloFromGPUv:
.text._Z12helloFromGPUv:
[----:B------:R-:W0:Y:S01]  /*0000*/  LDC R1, c[0x0][0x37c] ;  /* 0x0000df00ff017b82 */ /* 0x000e220000000800 */
[----:B------:R-:W1:Y:S01]  /*0010*/  S2R R8, SR_TID.X ;  /* 0x0000000000087919 */ /* 0x000e620000002100 */
[----:B0-----:R-:W-:Y:S01]  /*0020*/  VIADD R1, R1, 0xfffffff8 ;  /* 0xfffffff801017836 */ /* 0x001fe20000000000 */
[----:B------:R-:W-:Y:S01]  /*0030*/  MOV R0, 0x0 ;  /* 0x0000000000007802 */ /* 0x000fe20000000f00 */
[----:B------:R-:W0:Y:S04]  /*0040*/  LDCU UR4, c[0x0][0x2f8] ;  /* 0x00005f00ff0477ac */ /* 0x000e280008000800 */
[----:B------:R2:W3:Y:S01]  /*0050*/  LDC.64 R2, c[0x4][R0] ;  /* 0x0100000000027b82 */ /* 0x0004e20000000a00 */
[----:B------:R-:W4:Y:S01]  /*0060*/  LDCU.64 UR6, c[0x4][0x8] ;  /* 0x01000100ff0677ac */ /* 0x000f220008000a00 */
[----:B------:R-:W5:Y:S01]  /*0070*/  LDCU UR5, c[0x0][0x2fc] ;  /* 0x00005f80ff0577ac */ /* 0x000f620008000800 */
[----:B0-----:R-:W-:Y:S01]  /*0080*/  IADD3 R6, P0, PT, R1, UR4, RZ ;  /* 0x0000000401067c10 */ /* 0x001fe2000ff1e0ff */
[----:B----4-:R-:W-:Y:S01]  /*0090*/  IMAD.U32 R4, RZ, RZ, UR6 ;  /* 0x00000006ff047e24 */ /* 0x010fe2000f8e00ff */
[----:B------:R-:W-:-:S03]  /*00a0*/  MOV R5, UR7 ;  /* 0x0000000700057c02 */ /* 0x000fc60008000f00 */
[----:B-----5:R-:W-:Y:S01]  /*00b0*/  IMAD.X R7, RZ, RZ, UR5, P0 ;  /* 0x00000005ff077e24 */ /* 0x020fe200080e06ff */
[----:B-1----:R2:W-:Y:S07]  /*00c0*/  STL [R1], R8 ;  /* 0x0000000801007387 */ /* 0x0025ee0000100800 */
[----:B------:R-:W-:-:S07]  /*00d0*/  LEPC R20, `(.L_x_0) ;  /* 0x000000001014794e */ /* 0x000fce0000000000 */
[----:B--23--:R-:W-:Y:S05]  /*00e0*/  CALL.ABS.NOINC R2 ;  /* 0x0000000002007343 */ /* 0x00cfea0003c00000 */
.L_x_0:
[----:B------:R-:W-:Y:S05]  /*00f0*/  EXIT ;  /* 0x000000000000794d */ /* 0x000fea0003800000 */
.L_x_1:
[----:B------:R-:W-:-:S00]  /*0100*/  BRA `(.L_x_1) ;  /* 0xfffffffc00fc7947 */ /* 0x000fc0000383ffff */
[----:B------:R-:W-:-:S00]  /*0110*/  NOP ;  /* 0x0000000000007918 */ /* 0x000fc00000000000 */
        /* <DEDUP_REMOVED lines=14> */
.L_x_2:


//--------------------- .nv.global.init           --------------------------
	.section	.nv.global.init,"aw",@progbits
.nv.global.init:
	.type		$str,@object
	.size		$str,(.L_0 - $str)
$str:
        /*0000*/ 	.byte	0x74, 0x68, 0x72, 0x65, 0x61, 0x64, 0x5b, 0x25, 0x64, 0x5d, 0x3a, 0x20, 0x68, 0x65, 0x6c, 0x6c
        /*0010*/ 	.byte	0x6f, 0x20, 0x77, 0x6f, 0x72, 0x6c, 0x64, 0x20, 0x66, 0x72, 0x6f, 0x6d, 0x20, 0x47, 0x50, 0x55
        /*0020*/ 	.byte	0x21, 0x0a, 0x00
.L_0:


//--------------------- .nv.shared.reserved.0     --------------------------
	.section	.nv.shared.reserved.0,"aw",@nobits
	.weak		__nv_reservedSMEM_offset_0_alias
	.size		__nv_reservedSMEM_offset_0_alias, 0, 64
	.other		__nv_reservedSMEM_offset_0_alias,@"STO_CUDA_RESERVED_SHARED STV_DEFAULT"
__nv_reservedSMEM_offset_0_alias:
	.zero		0
	.zero		64


//--------------------- .nv.constant0._Z12helloFromGPUv --------------------------
	.section	.nv.constant0._Z12helloFromGPUv,"a",@progbits
	.sectionflags	@""
	.align	4
.nv.constant0._Z12helloFromGPUv:
	.zero		896


//--------------------- SYMBOLS --------------------------

	.type		.nv.reservedSmem.offset0,@object
	.size		.nv.reservedSmem.offset0,0x4
	.type		vprintf,@function
